//
// Generated by NVIDIA NVVM Compiler
//
// Compiler Build ID: CL-36424714
// Cuda compilation tools, release 13.0, V13.0.88
// Based on NVVM 20.0.0
//

.version 9.0
.target sm_100
.address_size 64

	// .globl	_Z12matMulSharedPKfS0_Pfi
// _ZZ12matMulSharedPKfS0_PfiE6a_tile has been demoted
// _ZZ12matMulSharedPKfS0_PfiE6b_tile has been demoted

.visible .entry _Z12matMulSharedPKfS0_Pfi(
	.param .u64 .ptr .align 1 _Z12matMulSharedPKfS0_Pfi_param_0,
	.param .u64 .ptr .align 1 _Z12matMulSharedPKfS0_Pfi_param_1,
	.param .u64 .ptr .align 1 _Z12matMulSharedPKfS0_Pfi_param_2,
	.param .u32 _Z12matMulSharedPKfS0_Pfi_param_3
)
{
	.reg .pred 	%p<8>;
	.reg .b32 	%r<43>;
	.reg .b32 	%f<63>;
	.reg .b64 	%rd<13>;
	// demoted variable
	.shared .align 4 .b8 _ZZ12matMulSharedPKfS0_PfiE6a_tile[1024];
	// demoted variable
	.shared .align 4 .b8 _ZZ12matMulSharedPKfS0_PfiE6b_tile[1024];
	ld.param.u64 	%rd4, [_Z12matMulSharedPKfS0_Pfi_param_0];
	ld.param.u64 	%rd5, [_Z12matMulSharedPKfS0_Pfi_param_1];
	ld.param.u64 	%rd6, [_Z12matMulSharedPKfS0_Pfi_param_2];
	ld.param.u32 	%r24, [_Z12matMulSharedPKfS0_Pfi_param_3];
	mov.u32 	%r25, %ctaid.y;
	shl.b32 	%r26, %r25, 4;
	mov.u32 	%r40, %tid.y;
	add.s32 	%r2, %r26, %r40;
	mov.u32 	%r27, %ctaid.x;
	shl.b32 	%r3, %r27, 4;
	mov.u32 	%r38, %tid.x;
	add.s32 	%r5, %r3, %r38;
	setp.lt.s32 	%p1, %r24, 1;
	mov.f32 	%f62, 0f00000000;
	@%p1 bra 	$L__BB0_7;
	add.s32 	%r28, %r24, 15;
	shr.u32 	%r29, %r28, 4;
	shl.b32 	%r30, %r40, 6;
	mov.u32 	%r31, _ZZ12matMulSharedPKfS0_PfiE6a_tile;
	add.s32 	%r6, %r31, %r30;
	shl.b32 	%r32, %r38, 2;
	add.s32 	%r7, %r6, %r32;
	mov.u32 	%r33, _ZZ12matMulSharedPKfS0_PfiE6b_tile;
	add.s32 	%r9, %r33, %r32;
	add.s32 	%r8, %r9, %r30;
	neg.s32 	%r42, %r29;
	mad.lo.s32 	%r34, %r40, %r24, %r38;
	add.s32 	%r41, %r34, %r3;
	shl.b32 	%r12, %r24, 4;
	mad.lo.s32 	%r39, %r24, %r2, %r38;
	cvta.to.global.u64 	%rd1, %rd4;
	cvta.to.global.u64 	%rd2, %rd5;
	mov.f32 	%f62, 0f00000000;
$L__BB0_2:
	setp.ge.u32 	%p2, %r2, %r24;
	mul.wide.s32 	%rd7, %r39, 4;
	add.s64 	%rd3, %rd1, %rd7;
	setp.ge.s32 	%p3, %r38, %r24;
	mov.f32 	%f60, 0f00000000;
	or.pred  	%p4, %p2, %p3;
	@%p4 bra 	$L__BB0_4;
	ld.global.f32 	%f60, [%rd3];
$L__BB0_4:
	st.shared.f32 	[%r7], %f60;
	mov.f32 	%f61, 0f00000000;
	max.s32 	%r35, %r5, %r40;
	setp.ge.s32 	%p5, %r35, %r24;
	@%p5 bra 	$L__BB0_6;
	mul.wide.s32 	%rd8, %r41, 4;
	add.s64 	%rd9, %rd2, %rd8;
	ld.global.f32 	%f61, [%rd9];
$L__BB0_6:
	st.shared.f32 	[%r8], %f61;
	bar.sync 	0;
	ld.shared.f32 	%f12, [%r6];
	ld.shared.f32 	%f13, [%r9];
	fma.rn.f32 	%f14, %f12, %f13, %f62;
	ld.shared.f32 	%f15, [%r6+4];
	ld.shared.f32 	%f16, [%r9+64];
	fma.rn.f32 	%f17, %f15, %f16, %f14;
	ld.shared.f32 	%f18, [%r6+8];
	ld.shared.f32 	%f19, [%r9+128];
	fma.rn.f32 	%f20, %f18, %f19, %f17;
	ld.shared.f32 	%f21, [%r6+12];
	ld.shared.f32 	%f22, [%r9+192];
	fma.rn.f32 	%f23, %f21, %f22, %f20;
	ld.shared.f32 	%f24, [%r6+16];
	ld.shared.f32 	%f25, [%r9+256];
	fma.rn.f32 	%f26, %f24, %f25, %f23;
	ld.shared.f32 	%f27, [%r6+20];
	ld.shared.f32 	%f28, [%r9+320];
	fma.rn.f32 	%f29, %f27, %f28, %f26;
	ld.shared.f32 	%f30, [%r6+24];
	ld.shared.f32 	%f31, [%r9+384];
	fma.rn.f32 	%f32, %f30, %f31, %f29;
	ld.shared.f32 	%f33, [%r6+28];
	ld.shared.f32 	%f34, [%r9+448];
	fma.rn.f32 	%f35, %f33, %f34, %f32;
	ld.shared.f32 	%f36, [%r6+32];
	ld.shared.f32 	%f37, [%r9+512];
	fma.rn.f32 	%f38, %f36, %f37, %f35;
	ld.shared.f32 	%f39, [%r6+36];
	ld.shared.f32 	%f40, [%r9+576];
	fma.rn.f32 	%f41, %f39, %f40, %f38;
	ld.shared.f32 	%f42, [%r6+40];
	ld.shared.f32 	%f43, [%r9+640];
	fma.rn.f32 	%f44, %f42, %f43, %f41;
	ld.shared.f32 	%f45, [%r6+44];
	ld.shared.f32 	%f46, [%r9+704];
	fma.rn.f32 	%f47, %f45, %f46, %f44;
	ld.shared.f32 	%f48, [%r6+48];
	ld.shared.f32 	%f49, [%r9+768];
	fma.rn.f32 	%f50, %f48, %f49, %f47;
	ld.shared.f32 	%f51, [%r6+52];
	ld.shared.f32 	%f52, [%r9+832];
	fma.rn.f32 	%f53, %f51, %f52, %f50;
	ld.shared.f32 	%f54, [%r6+56];
	ld.shared.f32 	%f55, [%r9+896];
	fma.rn.f32 	%f56, %f54, %f55, %f53;
	ld.shared.f32 	%f57, [%r6+60];
	ld.shared.f32 	%f58, [%r9+960];
	fma.rn.f32 	%f62, %f57, %f58, %f56;
	bar.sync 	0;
	add.s32 	%r42, %r42, 1;
	setp.ne.s32 	%p6, %r42, 0;
	add.s32 	%r41, %r41, %r12;
	add.s32 	%r40, %r40, 16;
	add.s32 	%r39, %r39, 16;
	add.s32 	%r38, %r38, 16;
	@%p6 bra 	$L__BB0_2;
$L__BB0_7:
	max.s32 	%r36, %r2, %r5;
	setp.ge.s32 	%p7, %r36, %r24;
	@%p7 bra 	$L__BB0_9;
	mad.lo.s32 	%r37, %r24, %r2, %r5;
	cvta.to.global.u64 	%rd10, %rd6;
	mul.wide.s32 	%rd11, %r37, 4;
	add.s64 	%rd12, %rd10, %rd11;
	st.global.f32 	[%rd12], %f62;
$L__BB0_9:
	ret;

}


// ===== COMPILED SASS (sm_100) =====

	.target	sm_100

	.elftype	@"ET_EXEC"


//--------------------- .note.nv.tkinfo           --------------------------
	.section	.note.nv.tkinfo,"",@"SHT_NOTE"
	.sectionflags	@"SHF_NOTE_NV_TKINFO"
	.tkinfo
        /*0018*/ 	.word	0x00000002
        /*0030*/ 	.string	""
        /*0030*/ 	.string	"ptxas"
        /*0030*/ 	.string	"Cuda compilation tools, release 13.0, V13.0.88"
        /*0030*/ 	.string	"Build cuda_13.0.r13.0/compiler.36424714_0"
        /*0030*/ 	.string	"-arch sm_100 -m 64 "



//--------------------- .note.nv.cuinfo           --------------------------
	.section	.note.nv.cuinfo,"",@"SHT_NOTE"
	.sectionflags	@"SHF_NOTE_NV_CUINFO"
        /*0018*/ 	.short	0x0002
        /*001a*/ 	.short	0x0064
        /*001c*/ 	.short	0x0082
	.zero		2


//--------------------- .nv.info                  --------------------------
	.section	.nv.info,"",@"SHT_CUDA_INFO"
	.align	4


	//----- nvinfo : EIATTR_REGCOUNT
	.align		4
        /*0000*/ 	.byte	0x04, 0x2f
        /*0002*/ 	.short	(.L_1 - .L_0)
	.align		4
.L_0:
        /*0004*/ 	.word	index@(_Z12matMulSharedPKfS0_Pfi)
        /*0008*/ 	.word	0x00000020


	//----- nvinfo : EIATTR_FRAME_SIZE
	.align		4
.L_1:
        /*000c*/ 	.byte	0x04, 0x11
        /*000e*/ 	.short	(.L_3 - .L_2)
	.align		4
.L_2:
        /*0010*/ 	.word	index@(_Z12matMulSharedPKfS0_Pfi)
        /*0014*/ 	.word	0x00000000


	//----- nvinfo : EIATTR_MIN_STACK_SIZE
	.align		4
.L_3:
        /*0018*/ 	.byte	0x04, 0x12
        /*001a*/ 	.short	(.L_5 - .L_4)
	.align		4
.L_4:
        /*001c*/ 	.word	index@(_Z12matMulSharedPKfS0_Pfi)
        /*0020*/ 	.word	0x00000000
.L_5:


//--------------------- .nv.compat                --------------------------
	.section	.nv.compat,"",@"SHT_CUDA_COMPAT_INFO"
	.align	4
        /*0000*/ 	.byte	0x02, 0x09, 0x00, 0x00, 0x02, 0x02, 0x01, 0x00, 0x02, 0x05, 0x05, 0x00, 0x03, 0x07, 0x01, 0x01
        /*0010*/ 	.byte	0x02, 0x03, 0x00, 0x00, 0x02, 0x06, 0x01, 0x00, 0x04, 0x0b, 0x08, 0x00, 0x09, 0x00, 0x00, 0x00
        /*0020*/ 	.byte	0x00, 0x00, 0x00, 0x00


//--------------------- .nv.info._Z12matMulSharedPKfS0_Pfi --------------------------
	.section	.nv.info._Z12matMulSharedPKfS0_Pfi,"",@"SHT_CUDA_INFO"
	.sectionflags	@""
	.align	4


	//----- nvinfo : EIATTR_CUDA_API_VERSION
	.align		4
        /*0000*/ 	.byte	0x04, 0x37
        /*0002*/ 	.short	(.L_7 - .L_6)
.L_6:
        /*0004*/ 	.word	0x00000082


	//----- nvinfo : EIATTR_KPARAM_INFO
	.align		4
.L_7:
        /*0008*/ 	.byte	0x04, 0x17
        /*000a*/ 	.short	(.L_9 - .L_8)
.L_8:
        /*000c*/ 	.word	0x00000000
        /*0010*/ 	.short	0x0003
        /*0012*/ 	.short	0x0018
        /*0014*/ 	.byte	0x00, 0xf0, 0x11, 0x00


	//----- nvinfo : EIATTR_KPARAM_INFO
	.align		4
.L_9:
        /*0018*/ 	.byte	0x04, 0x17
        /*001a*/ 	.short	(.L_11 - .L_10)
.L_10:
        /*001c*/ 	.word	0x00000000
        /*0020*/ 	.short	0x0002
        /*0022*/ 	.short	0x0010
        /*0024*/ 	.byte	0x00, 0xf5, 0x21, 0x00


	//----- nvinfo : EIATTR_KPARAM_INFO
	.align		4
.L_11:
        /*0028*/ 	.byte	0x04, 0x17
        /*002a*/ 	.short	(.L_13 - .L_12)
.L_12:
        /*002c*/ 	.word	0x00000000
        /*0030*/ 	.short	0x0001
        /*0032*/ 	.short	0x0008
        /*0034*/ 	.byte	0x00, 0xf5, 0x21, 0x00


	//----- nvinfo : EIATTR_KPARAM_INFO
	.align		4
.L_13:
        /*0038*/ 	.byte	0x04, 0x17
        /*003a*/ 	.short	(.L_15 - .L_14)
.L_14:
        /*003c*/ 	.word	0x00000000
        /*0040*/ 	.short	0x0000
        /*0042*/ 	.short	0x0000
        /*0044*/ 	.byte	0x00, 0xf5, 0x21, 0x00


	//----- nvinfo : EIATTR_SPARSE_MMA_MASK
	.align		4
.L_15:
        /*0048*/ 	.byte	0x03, 0x50
        /*004a*/ 	.short	0x0000


	//----- nvinfo : EIATTR_MAXREG_COUNT
	.align		4
        /*004c*/ 	.byte	0x03, 0x1b
        /*004e*/ 	.short	0x00ff


	//----- nvinfo : EIATTR_NUM_BARRIERS
	.align		4
        /*0050*/ 	.byte	0x02, 0x4c
        /*0052*/ 	.byte	0x01
	.zero		1


	//----- nvinfo : EIATTR_MERCURY_ISA_VERSION
	.align		4
        /*0054*/ 	.byte	0x03, 0x5f
        /*0056*/ 	.short	0x0101


	//----- nvinfo : EIATTR_VRC_CTA_INIT_COUNT
	.align		4
        /*0058*/ 	.byte	0x02, 0x4a
	.zero		1
	.zero		1


	//----- nvinfo : EIATTR_EXIT_INSTR_OFFSETS
	.align		4
        /*005c*/ 	.byte	0x04, 0x1c
        /*005e*/ 	.short	(.L_17 - .L_16)


	//   ....[0]....
.L_16:
        /*0060*/ 	.word	0x000005c0


	//   ....[1]....
        /*0064*/ 	.word	0x00000610


	//----- nvinfo : EIATTR_CBANK_PARAM_SIZE
	.align		4
.L_17:
        /*0068*/ 	.byte	0x03, 0x19
        /*006a*/ 	.short	0x001c


	//----- nvinfo : EIATTR_PARAM_CBANK
	.align		4
        /*006c*/ 	.byte	0x04, 0x0a
        /*006e*/ 	.short	(.L_19 - .L_18)
	.align		4
.L_18:
        /*0070*/ 	.word	index@(.nv.constant0._Z12matMulSharedPKfS0_Pfi)
        /*0074*/ 	.short	0x0380
        /*0076*/ 	.short	0x001c


	//----- nvinfo : EIATTR_SW_WAR
	.align		4
.L_19:
        /*0078*/ 	.byte	0x04, 0x36
        /*007a*/ 	.short	(.L_21 - .L_20)
.L_20:
        /*007c*/ 	.word	0x00000008
.L_21:


//--------------------- .nv.callgraph             --------------------------
	.section	.nv.callgraph,"",@"SHT_CUDA_CALLGRAPH"
	.align	4
	.sectionentsize	8
	.align		4
        /*0000*/ 	.word	0x00000000
	.align		4
        /*0004*/ 	.word	0xffffffff
	.align		4
        /*0008*/ 	.word	0x00000000
	.align		4
        /*000c*/ 	.word	0xfffffffe
	.align		4
        /*0010*/ 	.word	0x00000000
	.align		4
        /*0014*/ 	.word	0xfffffffd
	.align		4
        /*0018*/ 	.word	0x00000000
	.align		4
        /*001c*/ 	.word	0xfffffffc


//--------------------- .text._Z12matMulSharedPKfS0_Pfi --------------------------
	.section	.text._Z12matMulSharedPKfS0_Pfi,"ax",@progbits
	.align	128
        .global         _Z12matMulSharedPKfS0_Pfi
        .type           _Z12matMulSharedPKfS0_Pfi,@function
        .size           _Z12matMulSharedPKfS0_Pfi,(.L_x_3 - _Z12matMulSharedPKfS0_Pfi)
        .other          _Z12matMulSharedPKfS0_Pfi,@"STO_CUDA_ENTRY STV_DEFAULT"
_Z12matMulSharedPKfS0_Pfi:
.text._Z12matMulSharedPKfS0_Pfi:
[----:B------:R-:W-:Y:S01]  /*0000*/  LDC R1, c[0x0][0x37c] ;  /* 0x0000df00ff017b82 */ /* 0x000fe20000000800 */
[----:B------:R-:W0:Y:S01]  /*0010*/  LDCU UR4, c[0x0][0x398] ;  /* 0x00007300ff0477ac */ /* 0x000e220008000800 */
[----:B------:R-:W1:Y:S01]  /*0020*/  S2R R5, SR_CTAID.Y ;  /* 0x0000000000057919 */ /* 0x000e620000002600 */
[----:B------:R-:W-:Y:S01]  /*0030*/  HFMA2 R25, -RZ, RZ, 0, 0 ;  /* 0x00000000ff197431 */ /* 0x000fe200000001ff */
[----:B------:R-:W2:Y:S01]  /*0040*/  LDCU.64 UR8, c[0x0][0x358] ;  /* 0x00006b00ff0877ac */ /* 0x000ea20008000a00 */
[----:B------:R-:W1:Y:S01]  /*0050*/  S2R R3, SR_TID.Y ;  /* 0x0000000000037919 */ /* 0x000e620000002200 */
[----:B------:R-:W3:Y:S01]  /*0060*/  S2R R10, SR_CTAID.X ;  /* 0x00000000000a7919 */ /* 0x000ee20000002500 */
[----:B------:R-:W3:Y:S01]  /*0070*/  S2R R2, SR_TID.X ;  /* 0x0000000000027919 */ /* 0x000ee20000002100 */
[----:B0-----:R-:W-:-:S04]  /*0080*/  MOV R6, UR4 ;  /* 0x0000000400067c02 */ /* 0x001fc80008000f00 */
[----:B------:R-:W-:Y:S02]  /*0090*/  ISETP.GE.AND P0, PT, R6, 0x1, PT ;  /* 0x000000010600780c */ /* 0x000fe40003f06270 */
[----:B-1----:R-:W-:Y:S02]  /*00a0*/  LEA R5, R5, R3, 0x4 ;  /* 0x0000000305057211 */ /* 0x002fe400078e20ff */
[----:B---3--:R-:W-:-:S09]  /*00b0*/  LEA R4, R10, R2, 0x4 ;  /* 0x000000020a047211 */ /* 0x008fd200078e20ff */
[----:B--2---:R-:W-:Y:S05]  /*00c0*/  @!P0 BRA `(.L_x_0) ;  /* 0x0000000400348947 */ /* 0x004fea0003800000 */
[----:B------:R-:W0:Y:S01]  /*00d0*/  S2UR UR6, SR_CgaCtaId ;  /* 0x00000000000679c3 */ /* 0x000e220000008800 */
[----:B------:R-:W-:Y:S01]  /*00e0*/  UMOV UR4, 0x400 ;  /* 0x0000040000047882 */ /* 0x000fe20000000000 */
[----:B------:R-:W-:Y:S01]  /*00f0*/  IADD3 R8, PT, PT, R6, 0xf, RZ ;  /* 0x0000000f06087810 */ /* 0x000fe20007ffe0ff */
[----:B------:R-:W-:Y:S01]  /*0100*/  UIADD3 UR5, UPT, UPT, UR4, 0x400, URZ ;  /* 0x0000040004057890 */ /* 0x000fe2000fffe0ff */
[-CC-:B------:R-:W-:Y:S01]  /*0110*/  IMAD R7, R3, R6.reuse, R2.reuse ;  /* 0x0000000603077224 */ /* 0x180fe200078e0202 */
[----:B------:R-:W-:Y:S01]  /*0120*/  MOV R25, RZ ;  /* 0x000000ff00197202 */ /* 0x000fe20000000f00 */
[----:B------:R-:W-:Y:S01]  /*0130*/  IMAD R18, R5, R6, R2 ;  /* 0x0000000605127224 */ /* 0x000fe200078e0202 */
[----:B------:R-:W-:Y:S01]  /*0140*/  SHF.R.U32.HI R8, RZ, 0x4, R8 ;  /* 0x00000004ff087819 */ /* 0x000fe20000011608 */
[----:B------:R-:W1:Y:S01]  /*0150*/  LDC R0, c[0x0][0x398] ;  /* 0x0000e600ff007b82 */ /* 0x000e620000000800 */
[----:B------:R-:W-:Y:S02]  /*0160*/  IMAD R7, R10, 0x10, R7 ;  /* 0x000000100a077824 */ /* 0x000fe400078e0207 */
[----:B------:R-:W-:-:S05]  /*0170*/  IADD3 R19, PT, PT, -R8, RZ, RZ ;  /* 0x000000ff08137210 */ /* 0x000fca0007ffe1ff */
[----:B------:R-:W2:Y:S01]  /*0180*/  LDC.64 R22, c[0x0][0x380] ;  /* 0x0000e000ff167b82 */ /* 0x000ea20000000a00 */
[----:B0-----:R-:W-:Y:S02]  /*0190*/  ULEA UR5, UR6, UR5, 0x18 ;  /* 0x0000000506057291 */ /* 0x001fe4000f8ec0ff */
[----:B------:R-:W-:-:S04]  /*01a0*/  ULEA UR4, UR6, UR4, 0x18 ;  /* 0x0000000406047291 */ /* 0x000fc8000f8ec0ff */
[----:B------:R-:W-:Y:S02]  /*01b0*/  LEA R16, R2, UR5, 0x2 ;  /* 0x0000000502107c11 */ /* 0x000fe4000f8e10ff */
[----:B------:R-:W-:-:S03]  /*01c0*/  LEA R17, R3, UR4, 0x6 ;  /* 0x0000000403117c11 */ /* 0x000fc6000f8e30ff */
[----:B------:R-:W-:Y:S01]  /*01d0*/  IMAD R21, R3, 0x40, R16 ;  /* 0x0000004003157824 */ /* 0x000fe200078e0210 */
[----:B------:R-:W-:-:S07]  /*01e0*/  LEA R20, R2, R17, 0x2 ;  /* 0x0000001102147211 */ /* 0x000fce00078e10ff */
.L_x_1:
[----:B-1----:R-:W-:Y:S01]  /*01f0*/  MOV R6, R0 ;  /* 0x0000000000067202 */ /* 0x002fe20000000f00 */
[----:B------:R-:W-:Y:S01]  /*0200*/  HFMA2 R29, -RZ, RZ, 0, 0 ;  /* 0x00000000ff1d7431 */ /* 0x000fe200000001ff */
[----:B------:R-:W-:Y:S02]  /*0210*/  VIMNMX R9, PT, PT, R4, R3, !PT ;  /* 0x0000000304097248 */ /* 0x000fe40007fe0100 */
[-C--:B------:R-:W-:Y:S02]  /*0220*/  ISETP.GE.AND P0, PT, R2, R6.reuse, PT ;  /* 0x000000060200720c */ /* 0x080fe40003f06270 */
[-C--:B------:R-:W-:Y:S01]  /*0230*/  ISETP.GE.AND P1, PT, R9, R6.reuse, PT ;  /* 0x000000060900720c */ /* 0x080fe20003f26270 */
[----:B--2---:R-:W-:Y:S01]  /*0240*/  IMAD.WIDE R8, R18, 0x4, R22 ;  /* 0x0000000412087825 */ /* 0x004fe200078e0216 */
[----:B------:R-:W-:Y:S02]  /*0250*/  ISETP.GE.U32.OR P0, PT, R5, R6, P0 ;  /* 0x000000060500720c */ /* 0x000fe40000706470 */
[----:B------:R-:W-:-:S09]  /*0260*/  MOV R24, RZ ;  /* 0x000000ff00187202 */ /* 0x000fd20000000f00 */
[----:B------:R-:W0:Y:S02]  /*0270*/  @!P1 LDC.64 R10, c[0x0][0x388] ;  /* 0x0000e200ff0a9b82 */ /* 0x000e240000000a00 */
[----:B------:R-:W2:Y:S01]  /*0280*/  @!P0 LDG.E R29, desc[UR8][R8.64] ;  /* 0x00000008081d8981 */ /* 0x000ea2000c1e1900 */
[----:B0-----:R-:W-:-:S05]  /*0290*/  @!P1 IMAD.WIDE R10, R7, 0x4, R10 ;  /* 0x00000004070a9825 */ /* 0x001fca00078e020a */
[----:B------:R-:W3:Y:S01]  /*02a0*/  @!P1 LDG.E R24, desc[UR8][R10.64] ;  /* 0x000000080a189981 */ /* 0x000ee2000c1e1900 */
[----:B------:R-:W-:-:S05]  /*02b0*/  VIADD R19, R19, 0x1 ;  /* 0x0000000113137836 */ /* 0x000fca0000000000 */
[----:B------:R-:W-:Y:S02]  /*02c0*/  ISETP.NE.AND P0, PT, R19, RZ, PT ;  /* 0x000000ff1300720c */ /* 0x000fe40003f05270 */
[----:B------:R-:W-:Y:S02]  /*02d0*/  IADD3 R3, PT, PT, R3, 0x10, RZ ;  /* 0x0000001003037810 */ /* 0x000fe40007ffe0ff */
[----:B------:R-:W-:Y:S02]  /*02e0*/  IADD3 R18, PT, PT, R18, 0x10, RZ ;  /* 0x0000001012127810 */ /* 0x000fe40007ffe0ff */
[----:B------:R-:W-:Y:S02]  /*02f0*/  IADD3 R2, PT, PT, R2, 0x10, RZ ;  /* 0x0000001002027810 */ /* 0x000fe40007ffe0ff */
[----:B------:R-:W-:Y:S01]  /*0300*/  LEA R7, R6, R7, 0x4 ;  /* 0x0000000706077211 */ /* 0x000fe200078e20ff */
[----:B--2---:R-:W-:Y:S04]  /*0310*/  STS [R20], R29 ;  /* 0x0000001d14007388 */ /* 0x004fe80000000800 */
[----:B---3--:R-:W-:Y:S01]  /*0320*/  STS [R21], R24 ;  /* 0x0000001815007388 */ /* 0x008fe20000000800 */
[----:B------:R-:W-:Y:S06]  /*0330*/  BAR.SYNC.DEFER_BLOCKING 0x0 ;  /* 0x0000000000007b1d */ /* 0x000fec0000010000 */
[----:B------:R-:W-:Y:S04]  /*0340*/  LDS R26, [R16] ;  /* 0x00000000101a7984 */ /* 0x000fe80000000800 */
[----:B------:R-:W0:Y:S04]  /*0350*/  LDS.128 R12, [R17] ;  /* 0x00000000110c7984 */ /* 0x000e280000000c00 */
[----:B------:R-:W1:Y:S04]  /*0360*/  LDS R28, [R16+0x40] ;  /* 0x00004000101c7984 */ /* 0x000e680000000800 */
[----:B------:R-:W2:Y:S04]  /*0370*/  LDS R27, [R16+0x80] ;  /* 0x00008000101b7984 */ /* 0x000ea80000000800 */
[----:B------:R-:W-:Y:S04]  /*0380*/  LDS.128 R8, [R17+0x10] ;  /* 0x0000100011087984 */ /* 0x000fe80000000c00 */
[----:B------:R-:W-:Y:S01]  /*0390*/  LDS R24, [R16+0x140] ;  /* 0x0001400010187984 */ /* 0x000fe20000000800 */
[----:B0-----:R-:W-:-:S03]  /*03a0*/  FFMA R26, R12, R26, R25 ;  /* 0x0000001a0c1a7223 */ /* 0x001fc60000000019 */
[----:B------:R-:W0:Y:S01]  /*03b0*/  LDS R12, [R16+0xc0] ;  /* 0x0000c000100c7984 */ /* 0x000e220000000800 */
[----:B-1----:R-:W-:-:S03]  /*03c0*/  FFMA R26, R28, R13, R26 ;  /* 0x0000000d1c1a7223 */ /* 0x002fc6000000001a */
[----:B------:R-:W1:Y:S04]  /*03d0*/  LDS R13, [R16+0x100] ;  /* 0x00010000100d7984 */ /* 0x000e680000000800 */
[----:B------:R-:W3:Y:S01]  /*03e0*/  LDS R25, [R16+0x180] ;  /* 0x0001800010197984 */ /* 0x000ee20000000800 */
[----:B--2---:R-:W-:-:S04]  /*03f0*/  FFMA R27, R27, R14, R26 ;  /* 0x0000000e1b1b7223 */ /* 0x004fc8000000001a */
[----:B0-----:R-:W-:Y:S02]  /*0400*/  FFMA R15, R12, R15, R27 ;  /* 0x0000000f0c0f7223 */ /* 0x001fe4000000001b */
[----:B------:R-:W-:Y:S02]  /*0410*/  LDS R27, [R16+0x200] ;  /* 0x00020000101b7984 */ /* 0x000fe40000000800 */
[----:B-1----:R-:W-:Y:S02]  /*0420*/  FFMA R13, R8, R13, R15 ;  /* 0x0000000d080d7223 */ /* 0x002fe4000000000f */
[----:B------:R-:W0:Y:S02]  /*0430*/  LDS R8, [R16+0x1c0] ;  /* 0x0001c00010087984 */ /* 0x000e240000000800 */
[----:B------:R-:W-:Y:S02]  /*0440*/  FFMA R26, R24, R9, R13 ;  /* 0x00000009181a7223 */ /* 0x000fe4000000000d */
[----:B------:R-:W1:Y:S04]  /*0450*/  LDS.128 R12, [R17+0x20] ;  /* 0x00002000110c7984 */ /* 0x000e680000000c00 */
[----:B------:R-:W2:Y:S01]  /*0460*/  LDS R24, [R16+0x240] ;  /* 0x0002400010187984 */ /* 0x000ea20000000800 */
[----:B---3--:R-:W-:-:S03]  /*0470*/  FFMA R9, R25, R10, R26 ;  /* 0x0000000a19097223 */ /* 0x008fc6000000001a */
[----:B------:R-:W3:Y:S01]  /*0480*/  LDS R25, [R16+0x280] ;  /* 0x0002800010197984 */ /* 0x000ee20000000800 */
[----:B0-----:R-:W-:-:S04]  /*0490*/  FFMA R9, R8, R11, R9 ;  /* 0x0000000b08097223 */ /* 0x001fc80000000009 */
[----:B-1----:R-:W-:Y:S02]  /*04a0*/  FFMA R9, R12, R27, R9 ;  /* 0x0000001b0c097223 */ /* 0x002fe40000000009 */
[----:B------:R-:W0:Y:S02]  /*04b0*/  LDS R12, [R16+0x2c0] ;  /* 0x0002c000100c7984 */ /* 0x000e240000000800 */
[----:B--2---:R-:W-:Y:S02]  /*04c0*/  FFMA R24, R24, R13, R9 ;  /* 0x0000000d18187223 */ /* 0x004fe40000000009 */
[----:B------:R-:W-:Y:S04]  /*04d0*/  LDS R13, [R16+0x300] ;  /* 0x00030000100d7984 */ /* 0x000fe80000000800 */
[----:B------:R-:W1:Y:S01]  /*04e0*/  LDS.128 R8, [R17+0x30] ;  /* 0x0000300011087984 */ /* 0x000e620000000c00 */
[----:B---3--:R-:W-:-:S03]  /*04f0*/  FFMA R25, R25, R14, R24 ;  /* 0x0000000e19197223 */ /* 0x008fc60000000018 */
[----:B------:R-:W2:Y:S04]  /*0500*/  LDS R27, [R16+0x340] ;  /* 0x00034000101b7984 */ /* 0x000ea80000000800 */
[----:B------:R-:W3:Y:S04]  /*0510*/  LDS R24, [R16+0x380] ;  /* 0x0003800010187984 */ /* 0x000ee80000000800 */
[----:B------:R-:W4:Y:S01]  /*0520*/  LDS R14, [R16+0x3c0] ;  /* 0x0003c000100e7984 */ /* 0x000f220000000800 */
[----:B0-----:R-:W-:-:S04]  /*0530*/  FFMA R15, R12, R15, R25 ;  /* 0x0000000f0c0f7223 */ /* 0x001fc80000000019 */
[----:B-1----:R-:W-:-:S04]  /*0540*/  FFMA R8, R8, R13, R15 ;  /* 0x0000000d08087223 */ /* 0x002fc8000000000f */
[----:B--2---:R-:W-:-:S04]  /*0550*/  FFMA R9, R27, R9, R8 ;  /* 0x000000091b097223 */ /* 0x004fc80000000008 */
[----:B---3--:R-:W-:-:S04]  /*0560*/  FFMA R9, R24, R10, R9 ;  /* 0x0000000a18097223 */ /* 0x008fc80000000009 */
[----:B----4-:R-:W-:Y:S01]  /*0570*/  FFMA R25, R14, R11, R9 ;  /* 0x0000000b0e197223 */ /* 0x010fe20000000009 */
[----:B------:R-:W-:Y:S06]  /*0580*/  BAR.SYNC.DEFER_BLOCKING 0x0 ;  /* 0x0000000000007b1d */ /* 0x000fec0000010000 */
[----:B------:R-:W-:Y:S05]  /*0590*/  @P0 BRA `(.L_x_1) ;  /* 0xfffffffc00140947 */ /* 0x000fea000383ffff */
.L_x_0:
[----:B------:R-:W-:-:S04]  /*05a0*/  VIMNMX R3, PT, PT, R5, R4, !PT ;  /* 0x0000000405037248 */ /* 0x000fc80007fe0100 */
[----:B------:R-:W-:-:S13]  /*05b0*/  ISETP.GE.AND P0, PT, R3, R6, PT ;  /* 0x000000060300720c */ /* 0x000fda0003f06270 */
[----:B------:R-:W-:Y:S05]  /*05c0*/  @P0 EXIT ;  /* 0x000000000000094d */ /* 0x000fea0003800000 */
[----:B------:R-:W0:Y:S01]  /*05d0*/  LDC.64 R2, c[0x0][0x390] ;  /* 0x0000e400ff027b82 */ /* 0x000e220000000a00 */
[----:B------:R-:W-:-:S04]  /*05e0*/  IMAD R5, R5, R6, R4 ;  /* 0x0000000605057224 */ /* 0x000fc800078e0204 */
[----:B0-----:R-:W-:-:S05]  /*05f0*/  IMAD.WIDE R2, R5, 0x4, R2 ;  /* 0x0000000405027825 */ /* 0x001fca00078e0202 */
[----:B------:R-:W-:Y:S01]  /*0600*/  STG.E desc[UR8][R2.64], R25 ;  /* 0x0000001902007986 */ /* 0x000fe2000c101908 */
[----:B------:R-:W-:Y:S05]  /*0610*/  EXIT ;  /* 0x000000000000794d */ /* 0x000fea0003800000 */
.L_x_2:
[----:B------:R-:W-:-:S00]  /*0620*/  BRA `(.L_x_2) ;  /* 0xfffffffc00fc7947 */ /* 0x000fc0000383ffff */
[----:B------:R-:W-:-:S00]  /*0630*/  NOP ;  /* 0x0000000000007918 */ /* 0x000fc00000000000 */
        /* <DEDUP_REMOVED lines=12> */
.L_x_3:


//--------------------- .nv.shared._Z12matMulSharedPKfS0_Pfi --------------------------
	.section	.nv.shared._Z12matMulSharedPKfS0_Pfi,"aw",@nobits
	.sectionflags	@""
	.align	4
.nv.shared._Z12matMulSharedPKfS0_Pfi:
	.zero		3072


//--------------------- .nv.shared.reserved.0     --------------------------
	.section	.nv.shared.reserved.0,"aw",@nobits
	.weak		__nv_reservedSMEM_offset_0_alias
	.size		__nv_reservedSMEM_offset_0_alias, 0, 64
	.other		__nv_reservedSMEM_offset_0_alias,@"STO_CUDA_RESERVED_SHARED STV_DEFAULT"
__nv_reservedSMEM_offset_0_alias:
	.zero		0
	.zero		64


//--------------------- .nv.constant0._Z12matMulSharedPKfS0_Pfi --------------------------
	.section	.nv.constant0._Z12matMulSharedPKfS0_Pfi,"a",@progbits
	.sectionflags	@""
	.align	4
.nv.constant0._Z12matMulSharedPKfS0_Pfi:
	.zero		924


//--------------------- SYMBOLS --------------------------

	.type		.nv.reservedSmem.offset0,@object
	.size		.nv.reservedSmem.offset0,0x4
	.type		.nv.reservedSmem.cap,@object
	.size		.nv.reservedSmem.cap,0x4
